//
// Generated by NVIDIA NVVM Compiler
//
// Compiler Build ID: CL-36424714
// Cuda compilation tools, release 13.0, V13.0.88
// Based on NVVM 20.0.0
//

.version 9.0
.target sm_100
.address_size 64

	// .globl	_Z10initBucketPi
.extern .shared .align 16 .b8 tmp[];

.visible .entry _Z10initBucketPi(
	.param .u64 .ptr .align 1 _Z10initBucketPi_param_0
)
{
	.reg .b32 	%r<6>;
	.reg .b64 	%rd<5>;

	ld.param.u64 	%rd1, [_Z10initBucketPi_param_0];
	cvta.to.global.u64 	%rd2, %rd1;
	mov.u32 	%r1, %ctaid.x;
	mov.u32 	%r2, %ntid.x;
	mov.u32 	%r3, %tid.x;
	mad.lo.s32 	%r4, %r1, %r2, %r3;
	mul.wide.s32 	%rd3, %r4, 4;
	add.s64 	%rd4, %rd2, %rd3;
	mov.b32 	%r5, 0;
	st.global.u32 	[%rd4], %r5;
	ret;

}
	// .globl	_Z9setBucketPiS_
.visible .entry _Z9setBucketPiS_(
	.param .u64 .ptr .align 1 _Z9setBucketPiS__param_0,
	.param .u64 .ptr .align 1 _Z9setBucketPiS__param_1
)
{
	.reg .b32 	%r<7>;
	.reg .b64 	%rd<9>;

	ld.param.u64 	%rd1, [_Z9setBucketPiS__param_0];
	ld.param.u64 	%rd2, [_Z9setBucketPiS__param_1];
	cvta.to.global.u64 	%rd3, %rd1;
	cvta.to.global.u64 	%rd4, %rd2;
	mov.u32 	%r1, %ctaid.x;
	mov.u32 	%r2, %ntid.x;
	mov.u32 	%r3, %tid.x;
	mad.lo.s32 	%r4, %r1, %r2, %r3;
	mul.wide.s32 	%rd5, %r4, 4;
	add.s64 	%rd6, %rd4, %rd5;
	ld.global.u32 	%r5, [%rd6];
	mul.wide.s32 	%rd7, %r5, 4;
	add.s64 	%rd8, %rd3, %rd7;
	atom.global.add.u32 	%r6, [%rd8], 1;
	ret;

}
	// .globl	_Z4scanPiS_i
.visible .entry _Z4scanPiS_i(
	.param .u64 .ptr .align 1 _Z4scanPiS_i_param_0,
	.param .u64 .ptr .align 1 _Z4scanPiS_i_param_1,
	.param .u32 _Z4scanPiS_i_param_2
)
{
	.reg .pred 	%p<4>;
	.reg .b32 	%r<25>;
	.reg .b64 	%rd<8>;

	ld.param.u64 	%rd3, [_Z4scanPiS_i_param_0];
	ld.param.u64 	%rd4, [_Z4scanPiS_i_param_1];
	ld.param.u32 	%r5, [_Z4scanPiS_i_param_2];
	cvta.to.global.u64 	%rd5, %rd3;
	cvta.to.global.u64 	%rd6, %rd4;
	mov.u32 	%r6, %ctaid.x;
	mov.u32 	%r7, %ntid.x;
	mov.u32 	%r8, %tid.x;
	mad.lo.s32 	%r1, %r6, %r7, %r8;
	mul.wide.s32 	%rd7, %r1, 4;
	add.s64 	%rd1, %rd6, %rd7;
	ld.global.u32 	%r9, [%rd1];
	add.s64 	%rd2, %rd5, %rd7;
	st.global.u32 	[%rd2], %r9;
	bar.sync 	0;
	setp.lt.s32 	%p1, %r5, 2;
	@%p1 bra 	$L__BB2_5;
	shl.b32 	%r11, %r1, 2;
	mov.u32 	%r12, tmp;
	add.s32 	%r2, %r12, %r11;
	mov.b32 	%r24, 1;
$L__BB2_2:
	ld.global.u32 	%r13, [%rd2];
	st.shared.u32 	[%r2], %r13;
	bar.sync 	0;
	setp.lt.s32 	%p2, %r1, %r24;
	@%p2 bra 	$L__BB2_4;
	sub.s32 	%r14, %r1, %r24;
	shl.b32 	%r15, %r14, 2;
	add.s32 	%r17, %r12, %r15;
	ld.shared.u32 	%r18, [%r17];
	ld.global.u32 	%r19, [%rd2];
	add.s32 	%r20, %r19, %r18;
	st.global.u32 	[%rd2], %r20;
$L__BB2_4:
	bar.sync 	0;
	shl.b32 	%r24, %r24, 1;
	setp.lt.s32 	%p3, %r24, %r5;
	@%p3 bra 	$L__BB2_2;
$L__BB2_5:
	ld.global.u32 	%r21, [%rd1];
	ld.global.u32 	%r22, [%rd2];
	sub.s32 	%r23, %r22, %r21;
	st.global.u32 	[%rd2], %r23;
	ret;

}
	// .globl	_Z6setKeyPiS_S_
.visible .entry _Z6setKeyPiS_S_(
	.param .u64 .ptr .align 1 _Z6setKeyPiS_S__param_0,
	.param .u64 .ptr .align 1 _Z6setKeyPiS_S__param_1,
	.param .u64 .ptr .align 1 _Z6setKeyPiS_S__param_2
)
{
	.reg .pred 	%p<3>;
	.reg .b32 	%r<13>;
	.reg .b64 	%rd<13>;

	ld.param.u64 	%rd4, [_Z6setKeyPiS_S__param_0];
	ld.param.u64 	%rd5, [_Z6setKeyPiS_S__param_1];
	ld.param.u64 	%rd6, [_Z6setKeyPiS_S__param_2];
	cvta.to.global.u64 	%rd7, %rd6;
	mov.u32 	%r4, %ctaid.x;
	mov.u32 	%r5, %ntid.x;
	mov.u32 	%r6, %tid.x;
	mad.lo.s32 	%r1, %r4, %r5, %r6;
	mul.wide.s32 	%rd8, %r1, 4;
	add.s64 	%rd1, %rd7, %rd8;
	ld.global.u32 	%r7, [%rd1];
	setp.lt.s32 	%p1, %r7, 1;
	@%p1 bra 	$L__BB3_3;
	cvta.to.global.u64 	%rd9, %rd5;
	add.s64 	%rd2, %rd9, %rd8;
	cvta.to.global.u64 	%rd3, %rd4;
	mov.b32 	%r12, 0;
$L__BB3_2:
	ld.global.u32 	%r9, [%rd2];
	add.s32 	%r10, %r9, %r12;
	mul.wide.s32 	%rd11, %r10, 4;
	add.s64 	%rd12, %rd3, %rd11;
	st.global.u32 	[%rd12], %r1;
	add.s32 	%r12, %r12, 1;
	ld.global.u32 	%r11, [%rd1];
	setp.lt.s32 	%p2, %r12, %r11;
	@%p2 bra 	$L__BB3_2;
$L__BB3_3:
	ret;

}


// ===== COMPILED SASS (sm_100) =====

	.target	sm_100

	.elftype	@"ET_EXEC"


//--------------------- .note.nv.tkinfo           --------------------------
	.section	.note.nv.tkinfo,"",@"SHT_NOTE"
	.sectionflags	@"SHF_NOTE_NV_TKINFO"
	.tkinfo
        /*0018*/ 	.word	0x00000002
        /*0030*/ 	.string	""
        /*0030*/ 	.string	"ptxas"
        /*0030*/ 	.string	"Cuda compilation tools, release 13.0, V13.0.88"
        /*0030*/ 	.string	"Build cuda_13.0.r13.0/compiler.36424714_0"
        /*0030*/ 	.string	"-arch sm_100 -m 64 "



//--------------------- .note.nv.cuinfo           --------------------------
	.section	.note.nv.cuinfo,"",@"SHT_NOTE"
	.sectionflags	@"SHF_NOTE_NV_CUINFO"
        /*0018*/ 	.short	0x0002
        /*001a*/ 	.short	0x0064
        /*001c*/ 	.short	0x0082
	.zero		2


//--------------------- .nv.info                  --------------------------
	.section	.nv.info,"",@"SHT_CUDA_INFO"
	.align	4


	//----- nvinfo : EIATTR_REGCOUNT
	.align		4
        /*0000*/ 	.byte	0x04, 0x2f
        /*0002*/ 	.short	(.L_1 - .L_0)
	.align		4
.L_0:
        /*0004*/ 	.word	index@(_Z10initBucketPi)
        /*0008*/ 	.word	0x00000008


	//----- nvinfo : EIATTR_FRAME_SIZE
	.align		4
.L_1:
        /*000c*/ 	.byte	0x04, 0x11
        /*000e*/ 	.short	(.L_3 - .L_2)
	.align		4
.L_2:
        /*0010*/ 	.word	index@(_Z10initBucketPi)
        /*0014*/ 	.word	0x00000000


	//----- nvinfo : EIATTR_REGCOUNT
	.align		4
.L_3:
        /*0018*/ 	.byte	0x04, 0x2f
        /*001a*/ 	.short	(.L_5 - .L_4)
	.align		4
.L_4:
        /*001c*/ 	.word	index@(_Z9setBucketPiS_)
        /*0020*/ 	.word	0x0000000a


	//----- nvinfo : EIATTR_FRAME_SIZE
	.align		4
.L_5:
        /*0024*/ 	.byte	0x04, 0x11
        /*0026*/ 	.short	(.L_7 - .L_6)
	.align		4
.L_6:
        /*0028*/ 	.word	index@(_Z9setBucketPiS_)
        /*002c*/ 	.word	0x00000000


	//----- nvinfo : EIATTR_REGCOUNT
	.align		4
.L_7:
        /*0030*/ 	.byte	0x04, 0x2f
        /*0032*/ 	.short	(.L_9 - .L_8)
	.align		4
.L_8:
        /*0034*/ 	.word	index@(_Z4scanPiS_i)
        /*0038*/ 	.word	0x0000000c


	//----- nvinfo : EIATTR_FRAME_SIZE
	.align		4
.L_9:
        /*003c*/ 	.byte	0x04, 0x11
        /*003e*/ 	.short	(.L_11 - .L_10)
	.align		4
.L_10:
        /*0040*/ 	.word	index@(_Z4scanPiS_i)
        /*0044*/ 	.word	0x00000000


	//----- nvinfo : EIATTR_REGCOUNT
	.align		4
.L_11:
        /*0048*/ 	.byte	0x04, 0x2f
        /*004a*/ 	.short	(.L_13 - .L_12)
	.align		4
.L_12:
        /*004c*/ 	.word	index@(_Z6setKeyPiS_S_)
        /*0050*/ 	.word	0x00000010


	//----- nvinfo : EIATTR_FRAME_SIZE
	.align		4
.L_13:
        /*0054*/ 	.byte	0x04, 0x11
        /*0056*/ 	.short	(.L_15 - .L_14)
	.align		4
.L_14:
        /*0058*/ 	.word	index@(_Z6setKeyPiS_S_)
        /*005c*/ 	.word	0x00000000


	//----- nvinfo : EIATTR_MIN_STACK_SIZE
	.align		4
.L_15:
        /*0060*/ 	.byte	0x04, 0x12
        /*0062*/ 	.short	(.L_17 - .L_16)
	.align		4
.L_16:
        /*0064*/ 	.word	index@(_Z6setKeyPiS_S_)
        /*0068*/ 	.word	0x00000000


	//----- nvinfo : EIATTR_MIN_STACK_SIZE
	.align		4
.L_17:
        /*006c*/ 	.byte	0x04, 0x12
        /*006e*/ 	.short	(.L_19 - .L_18)
	.align		4
.L_18:
        /*0070*/ 	.word	index@(_Z4scanPiS_i)
        /*0074*/ 	.word	0x00000000


	//----- nvinfo : EIATTR_MIN_STACK_SIZE
	.align		4
.L_19:
        /*0078*/ 	.byte	0x04, 0x12
        /*007a*/ 	.short	(.L_21 - .L_20)
	.align		4
.L_20:
        /*007c*/ 	.word	index@(_Z9setBucketPiS_)
        /*0080*/ 	.word	0x00000000


	//----- nvinfo : EIATTR_MIN_STACK_SIZE
	.align		4
.L_21:
        /*0084*/ 	.byte	0x04, 0x12
        /*0086*/ 	.short	(.L_23 - .L_22)
	.align		4
.L_22:
        /*0088*/ 	.word	index@(_Z10initBucketPi)
        /*008c*/ 	.word	0x00000000
.L_23:


//--------------------- .nv.compat                --------------------------
	.section	.nv.compat,"",@"SHT_CUDA_COMPAT_INFO"
	.align	4
        /*0000*/ 	.byte	0x02, 0x09, 0x00, 0x00, 0x02, 0x02, 0x01, 0x00, 0x02, 0x05, 0x05, 0x00, 0x03, 0x07, 0x01, 0x01
        /*0010*/ 	.byte	0x02, 0x03, 0x00, 0x00, 0x02, 0x06, 0x01, 0x00, 0x04, 0x0b, 0x08, 0x00, 0x09, 0x00, 0x00, 0x00
        /*0020*/ 	.byte	0x00, 0x00, 0x00, 0x00


//--------------------- .nv.info._Z6setKeyPiS_S_  --------------------------
	.section	.nv.info._Z6setKeyPiS_S_,"",@"SHT_CUDA_INFO"
	.sectionflags	@""
	.align	4


	//----- nvinfo : EIATTR_CUDA_API_VERSION
	.align		4
        /*0000*/ 	.byte	0x04, 0x37
        /*0002*/ 	.short	(.L_25 - .L_24)
.L_24:
        /*0004*/ 	.word	0x00000082


	//----- nvinfo : EIATTR_KPARAM_INFO
	.align		4
.L_25:
        /*0008*/ 	.byte	0x04, 0x17
        /*000a*/ 	.short	(.L_27 - .L_26)
.L_26:
        /*000c*/ 	.word	0x00000000
        /*0010*/ 	.short	0x0002
        /*0012*/ 	.short	0x0010
        /*0014*/ 	.byte	0x00, 0xf5, 0x21, 0x00


	//----- nvinfo : EIATTR_KPARAM_INFO
	.align		4
.L_27:
        /*0018*/ 	.byte	0x04, 0x17
        /*001a*/ 	.short	(.L_29 - .L_28)
.L_28:
        /*001c*/ 	.word	0x00000000
        /*0020*/ 	.short	0x0001
        /*0022*/ 	.short	0x0008
        /*0024*/ 	.byte	0x00, 0xf5, 0x21, 0x00


	//----- nvinfo : EIATTR_KPARAM_INFO
	.align		4
.L_29:
        /*0028*/ 	.byte	0x04, 0x17
        /*002a*/ 	.short	(.L_31 - .L_30)
.L_30:
        /*002c*/ 	.word	0x00000000
        /*0030*/ 	.short	0x0000
        /*0032*/ 	.short	0x0000
        /*0034*/ 	.byte	0x00, 0xf5, 0x21, 0x00


	//----- nvinfo : EIATTR_SPARSE_MMA_MASK
	.align		4
.L_31:
        /*0038*/ 	.byte	0x03, 0x50
        /*003a*/ 	.short	0x0000


	//----- nvinfo : EIATTR_MAXREG_COUNT
	.align		4
        /*003c*/ 	.byte	0x03, 0x1b
        /*003e*/ 	.short	0x00ff


	//----- nvinfo : EIATTR_MERCURY_ISA_VERSION
	.align		4
        /*0040*/ 	.byte	0x03, 0x5f
        /*0042*/ 	.short	0x0101


	//----- nvinfo : EIATTR_VRC_CTA_INIT_COUNT
	.align		4
        /*0044*/ 	.byte	0x02, 0x4a
	.zero		1
	.zero		1


	//----- nvinfo : EIATTR_EXIT_INSTR_OFFSETS
	.align		4
        /*0048*/ 	.byte	0x04, 0x1c
        /*004a*/ 	.short	(.L_33 - .L_32)


	//   ....[0]....
.L_32:
        /*004c*/ 	.word	0x000000a0


	//   ....[1]....
        /*0050*/ 	.word	0x00000170


	//----- nvinfo : EIATTR_CRS_STACK_SIZE
	.align		4
.L_33:
        /*0054*/ 	.byte	0x04, 0x1e
        /*0056*/ 	.short	(.L_35 - .L_34)
.L_34:
        /*0058*/ 	.word	0x00000000


	//----- nvinfo : EIATTR_CBANK_PARAM_SIZE
	.align		4
.L_35:
        /*005c*/ 	.byte	0x03, 0x19
        /*005e*/ 	.short	0x0018


	//----- nvinfo : EIATTR_PARAM_CBANK
	.align		4
        /*0060*/ 	.byte	0x04, 0x0a
        /*0062*/ 	.short	(.L_37 - .L_36)
	.align		4
.L_36:
        /*0064*/ 	.word	index@(.nv.constant0._Z6setKeyPiS_S_)
        /*0068*/ 	.short	0x0380
        /*006a*/ 	.short	0x0018


	//----- nvinfo : EIATTR_SW_WAR
	.align		4
.L_37:
        /*006c*/ 	.byte	0x04, 0x36
        /*006e*/ 	.short	(.L_39 - .L_38)
.L_38:
        /*0070*/ 	.word	0x00000008
.L_39:


//--------------------- .nv.info._Z4scanPiS_i     --------------------------
	.section	.nv.info._Z4scanPiS_i,"",@"SHT_CUDA_INFO"
	.sectionflags	@""
	.align	4


	//----- nvinfo : EIATTR_CUDA_API_VERSION
	.align		4
        /*0000*/ 	.byte	0x04, 0x37
        /*0002*/ 	.short	(.L_41 - .L_40)
.L_40:
        /*0004*/ 	.word	0x00000082


	//----- nvinfo : EIATTR_KPARAM_INFO
	.align		4
.L_41:
        /*0008*/ 	.byte	0x04, 0x17
        /*000a*/ 	.short	(.L_43 - .L_42)
.L_42:
        /*000c*/ 	.word	0x00000000
        /*0010*/ 	.short	0x0002
        /*0012*/ 	.short	0x0010
        /*0014*/ 	.byte	0x00, 0xf0, 0x11, 0x00


	//----- nvinfo : EIATTR_KPARAM_INFO
	.align		4
.L_43:
        /*0018*/ 	.byte	0x04, 0x17
        /*001a*/ 	.short	(.L_45 - .L_44)
.L_44:
        /*001c*/ 	.word	0x00000000
        /*0020*/ 	.short	0x0001
        /*0022*/ 	.short	0x0008
        /*0024*/ 	.byte	0x00, 0xf5, 0x21, 0x00


	//----- nvinfo : EIATTR_KPARAM_INFO
	.align		4
.L_45:
        /*0028*/ 	.byte	0x04, 0x17
        /*002a*/ 	.short	(.L_47 - .L_46)
.L_46:
        /*002c*/ 	.word	0x00000000
        /*0030*/ 	.short	0x0000
        /*0032*/ 	.short	0x0000
        /*0034*/ 	.byte	0x00, 0xf5, 0x21, 0x00


	//----- nvinfo : EIATTR_SPARSE_MMA_MASK
	.align		4
.L_47:
        /*0038*/ 	.byte	0x03, 0x50
        /*003a*/ 	.short	0x0000


	//----- nvinfo : EIATTR_MAXREG_COUNT
	.align		4
        /*003c*/ 	.byte	0x03, 0x1b
        /*003e*/ 	.short	0x00ff


	//----- nvinfo : EIATTR_NUM_BARRIERS
	.align		4
        /*0040*/ 	.byte	0x02, 0x4c
        /*0042*/ 	.byte	0x01
	.zero		1


	//----- nvinfo : EIATTR_MERCURY_ISA_VERSION
	.align		4
        /*0044*/ 	.byte	0x03, 0x5f
        /*0046*/ 	.short	0x0101


	//----- nvinfo : EIATTR_VRC_CTA_INIT_COUNT
	.align		4
        /*0048*/ 	.byte	0x02, 0x4a
	.zero		1
	.zero		1


	//----- nvinfo : EIATTR_EXIT_INSTR_OFFSETS
	.align		4
        /*004c*/ 	.byte	0x04, 0x1c
        /*004e*/ 	.short	(.L_49 - .L_48)


	//   ....[0]....
.L_48:
        /*0050*/ 	.word	0x000002b0


	//----- nvinfo : EIATTR_CRS_STACK_SIZE
	.align		4
.L_49:
        /*0054*/ 	.byte	0x04, 0x1e
        /*0056*/ 	.short	(.L_51 - .L_50)
.L_50:
        /*0058*/ 	.word	0x00000000


	//----- nvinfo : EIATTR_CBANK_PARAM_SIZE
	.align		4
.L_51:
        /*005c*/ 	.byte	0x03, 0x19
        /*005e*/ 	.short	0x0014


	//----- nvinfo : EIATTR_PARAM_CBANK
	.align		4
        /*0060*/ 	.byte	0x04, 0x0a
        /*0062*/ 	.short	(.L_53 - .L_52)
	.align		4
.L_52:
        /*0064*/ 	.word	index@(.nv.constant0._Z4scanPiS_i)
        /*0068*/ 	.short	0x0380
        /*006a*/ 	.short	0x0014


	//----- nvinfo : EIATTR_SW_WAR
	.align		4
.L_53:
        /*006c*/ 	.byte	0x04, 0x36
        /*006e*/ 	.short	(.L_55 - .L_54)
.L_54:
        /*0070*/ 	.word	0x00000008
.L_55:


//--------------------- .nv.info._Z9setBucketPiS_ --------------------------
	.section	.nv.info._Z9setBucketPiS_,"",@"SHT_CUDA_INFO"
	.sectionflags	@""
	.align	4


	//----- nvinfo : EIATTR_CUDA_API_VERSION
	.align		4
        /*0000*/ 	.byte	0x04, 0x37
        /*0002*/ 	.short	(.L_57 - .L_56)
.L_56:
        /*0004*/ 	.word	0x00000082


	//----- nvinfo : EIATTR_KPARAM_INFO
	.align		4
.L_57:
        /*0008*/ 	.byte	0x04, 0x17
        /*000a*/ 	.short	(.L_59 - .L_58)
.L_58:
        /*000c*/ 	.word	0x00000000
        /*0010*/ 	.short	0x0001
        /*0012*/ 	.short	0x0008
        /*0014*/ 	.byte	0x00, 0xf5, 0x21, 0x00


	//----- nvinfo : EIATTR_KPARAM_INFO
	.align		4
.L_59:
        /*0018*/ 	.byte	0x04, 0x17
        /*001a*/ 	.short	(.L_61 - .L_60)
.L_60:
        /*001c*/ 	.word	0x00000000
        /*0020*/ 	.short	0x0000
        /*0022*/ 	.short	0x0000
        /*0024*/ 	.byte	0x00, 0xf5, 0x21, 0x00


	//----- nvinfo : EIATTR_SPARSE_MMA_MASK
	.align		4
.L_61:
        /*0028*/ 	.byte	0x03, 0x50
        /*002a*/ 	.short	0x0000


	//----- nvinfo : EIATTR_MAXREG_COUNT
	.align		4
        /*002c*/ 	.byte	0x03, 0x1b
        /*002e*/ 	.short	0x00ff


	//----- nvinfo : EIATTR_MERCURY_ISA_VERSION
	.align		4
        /*0030*/ 	.byte	0x03, 0x5f
        /*0032*/ 	.short	0x0101


	//----- nvinfo : EIATTR_VRC_CTA_INIT_COUNT
	.align		4
        /*0034*/ 	.byte	0x02, 0x4a
	.zero		1
	.zero		1


	//----- nvinfo : EIATTR_EXIT_INSTR_OFFSETS
	.align		4
        /*0038*/ 	.byte	0x04, 0x1c
        /*003a*/ 	.short	(.L_63 - .L_62)


	//   ....[0]....
.L_62:
        /*003c*/ 	.word	0x000000d0


	//----- nvinfo : EIATTR_CBANK_PARAM_SIZE
	.align		4
.L_63:
        /*0040*/ 	.byte	0x03, 0x19
        /*0042*/ 	.short	0x0010


	//----- nvinfo : EIATTR_PARAM_CBANK
	.align		4
        /*0044*/ 	.byte	0x04, 0x0a
        /*0046*/ 	.short	(.L_65 - .L_64)
	.align		4
.L_64:
        /*0048*/ 	.word	index@(.nv.constant0._Z9setBucketPiS_)
        /*004c*/ 	.short	0x0380
        /*004e*/ 	.short	0x0010


	//----- nvinfo : EIATTR_SW_WAR
	.align		4
.L_65:
        /*0050*/ 	.byte	0x04, 0x36
        /*0052*/ 	.short	(.L_67 - .L_66)
.L_66:
        /*0054*/ 	.word	0x00000008
.L_67:


//--------------------- .nv.info._Z10initBucketPi --------------------------
	.section	.nv.info._Z10initBucketPi,"",@"SHT_CUDA_INFO"
	.sectionflags	@""
	.align	4


	//----- nvinfo : EIATTR_CUDA_API_VERSION
	.align		4
        /*0000*/ 	.byte	0x04, 0x37
        /*0002*/ 	.short	(.L_69 - .L_68)
.L_68:
        /*0004*/ 	.word	0x00000082


	//----- nvinfo : EIATTR_KPARAM_INFO
	.align		4
.L_69:
        /*0008*/ 	.byte	0x04, 0x17
        /*000a*/ 	.short	(.L_71 - .L_70)
.L_70:
        /*000c*/ 	.word	0x00000000
        /*0010*/ 	.short	0x0000
        /*0012*/ 	.short	0x0000
        /*0014*/ 	.byte	0x00, 0xf5, 0x21, 0x00


	//----- nvinfo : EIATTR_SPARSE_MMA_MASK
	.align		4
.L_71:
        /*0018*/ 	.byte	0x03, 0x50
        /*001a*/ 	.short	0x0000


	//----- nvinfo : EIATTR_MAXREG_COUNT
	.align		4
        /*001c*/ 	.byte	0x03, 0x1b
        /*001e*/ 	.short	0x00ff


	//----- nvinfo : EIATTR_MERCURY_ISA_VERSION
	.align		4
        /*0020*/ 	.byte	0x03, 0x5f
        /*0022*/ 	.short	0x0101


	//----- nvinfo : EIATTR_VRC_CTA_INIT_COUNT
	.align		4
        /*0024*/ 	.byte	0x02, 0x4a
	.zero		1
	.zero		1


	//----- nvinfo : EIATTR_EXIT_INSTR_OFFSETS
	.align		4
        /*0028*/ 	.byte	0x04, 0x1c
        /*002a*/ 	.short	(.L_73 - .L_72)


	//   ....[0]....
.L_72:
        /*002c*/ 	.word	0x00000090


	//----- nvinfo : EIATTR_CBANK_PARAM_SIZE
	.align		4
.L_73:
        /*0030*/ 	.byte	0x03, 0x19
        /*0032*/ 	.short	0x0008


	//----- nvinfo : EIATTR_PARAM_CBANK
	.align		4
        /*0034*/ 	.byte	0x04, 0x0a
        /*0036*/ 	.short	(.L_75 - .L_74)
	.align		4
.L_74:
        /*0038*/ 	.word	index@(.nv.constant0._Z10initBucketPi)
        /*003c*/ 	.short	0x0380
        /*003e*/ 	.short	0x0008


	//----- nvinfo : EIATTR_SW_WAR
	.align		4
.L_75:
        /*0040*/ 	.byte	0x04, 0x36
        /*0042*/ 	.short	(.L_77 - .L_76)
.L_76:
        /*0044*/ 	.word	0x00000008
.L_77:


//--------------------- .nv.callgraph             --------------------------
	.section	.nv.callgraph,"",@"SHT_CUDA_CALLGRAPH"
	.align	4
	.sectionentsize	8
	.align		4
        /*0000*/ 	.word	0x00000000
	.align		4
        /*0004*/ 	.word	0xffffffff
	.align		4
        /*0008*/ 	.word	0x00000000
	.align		4
        /*000c*/ 	.word	0xfffffffe
	.align		4
        /*0010*/ 	.word	0x00000000
	.align		4
        /*0014*/ 	.word	0xfffffffd
	.align		4
        /*0018*/ 	.word	0x00000000
	.align		4
        /*001c*/ 	.word	0xfffffffc


//--------------------- .text._Z6setKeyPiS_S_     --------------------------
	.section	.text._Z6setKeyPiS_S_,"ax",@progbits
	.align	128
        .global         _Z6setKeyPiS_S_
        .type           _Z6setKeyPiS_S_,@function
        .size           _Z6setKeyPiS_S_,(.L_x_9 - _Z6setKeyPiS_S_)
        .other          _Z6setKeyPiS_S_,@"STO_CUDA_ENTRY STV_DEFAULT"
_Z6setKeyPiS_S_:
.text._Z6setKeyPiS_S_:
[----:B------:R-:W-:Y:S01]  /*0000*/  LDC R1, c[0x0][0x37c] ;  /* 0x0000df00ff017b82 */ /* 0x000fe20000000800 */
[----:B------:R-:W0:Y:S07]  /*0010*/  S2R R0, SR_TID.X ;  /* 0x0000000000007919 */ /* 0x000e2e0000002100 */
[----:B------:R-:W0:Y:S01]  /*0020*/  S2UR UR6, SR_CTAID.X ;  /* 0x00000000000679c3 */ /* 0x000e220000002500 */
[----:B------:R-:W1:Y:S07]  /*0030*/  LDCU.64 UR4, c[0x0][0x358] ;  /* 0x00006b00ff0477ac */ /* 0x000e6e0008000a00 */
[----:B------:R-:W0:Y:S08]  /*0040*/  LDC R11, c[0x0][0x360] ;  /* 0x0000d800ff0b7b82 */ /* 0x000e300000000800 */
[----:B------:R-:W2:Y:S01]  /*0050*/  LDC.64 R2, c[0x0][0x390] ;  /* 0x0000e400ff027b82 */ /* 0x000ea20000000a00 */
[----:B0-----:R-:W-:-:S04]  /*0060*/  IMAD R11, R11, UR6, R0 ;  /* 0x000000060b0b7c24 */ /* 0x001fc8000f8e0200 */
[----:B--2---:R-:W-:-:S05]  /*0070*/  IMAD.WIDE R2, R11, 0x4, R2 ;  /* 0x000000040b027825 */ /* 0x004fca00078e0202 */
[----:B-1----:R-:W2:Y:S02]  /*0080*/  LDG.E R0, desc[UR4][R2.64] ;  /* 0x0000000402007981 */ /* 0x002ea4000c1e1900 */
[----:B--2---:R-:W-:-:S13]  /*0090*/  ISETP.GE.AND P0, PT, R0, 0x1, PT ;  /* 0x000000010000780c */ /* 0x004fda0003f06270 */
[----:B------:R-:W-:Y:S05]  /*00a0*/  @!P0 EXIT ;  /* 0x000000000000894d */ /* 0x000fea0003800000 */
[----:B------:R-:W0:Y:S01]  /*00b0*/  LDC.64 R4, c[0x0][0x388] ;  /* 0x0000e200ff047b82 */ /* 0x000e220000000a00 */
[----:B------:R-:W-:-:S07]  /*00c0*/  HFMA2 R0, -RZ, RZ, 0, 0 ;  /* 0x00000000ff007431 */ /* 0x000fce00000001ff */
[----:B------:R-:W1:Y:S01]  /*00d0*/  LDC.64 R8, c[0x0][0x380] ;  /* 0x0000e000ff087b82 */ /* 0x000e620000000a00 */
[----:B0-----:R-:W-:-:S07]  /*00e0*/  IMAD.WIDE R4, R11, 0x4, R4 ;  /* 0x000000040b047825 */ /* 0x001fce00078e0204 */
.L_x_0:
[----:B------:R-:W2:Y:S02]  /*00f0*/  LDG.E R7, desc[UR4][R4.64] ;  /* 0x0000000404077981 */ /* 0x000ea4000c1e1900 */
[----:B--2---:R-:W-:-:S05]  /*0100*/  IADD3 R7, PT, PT, R7, R0, RZ ;  /* 0x0000000007077210 */ /* 0x004fca0007ffe0ff */
[----:B-1----:R-:W-:-:S05]  /*0110*/  IMAD.WIDE R6, R7, 0x4, R8 ;  /* 0x0000000407067825 */ /* 0x002fca00078e0208 */
[----:B------:R0:W-:Y:S04]  /*0120*/  STG.E desc[UR4][R6.64], R11 ;  /* 0x0000000b06007986 */ /* 0x0001e8000c101904 */
[----:B------:R-:W2:Y:S01]  /*0130*/  LDG.E R13, desc[UR4][R2.64] ;  /* 0x00000004020d7981 */ /* 0x000ea2000c1e1900 */
[----:B------:R-:W-:-:S04]  /*0140*/  IADD3 R0, PT, PT, R0, 0x1, RZ ;  /* 0x0000000100007810 */ /* 0x000fc80007ffe0ff */
[----:B--2---:R-:W-:-:S13]  /*0150*/  ISETP.GE.AND P0, PT, R0, R13, PT ;  /* 0x0000000d0000720c */ /* 0x004fda0003f06270 */
[----:B0-----:R-:W-:Y:S05]  /*0160*/  @!P0 BRA `(.L_x_0) ;  /* 0xfffffffc00e08947 */ /* 0x001fea000383ffff */
[----:B------:R-:W-:Y:S05]  /*0170*/  EXIT ;  /* 0x000000000000794d */ /* 0x000fea0003800000 */
.L_x_1:
[----:B------:R-:W-:-:S00]  /*0180*/  BRA `(.L_x_1) ;  /* 0xfffffffc00fc7947 */ /* 0x000fc0000383ffff */
[----:B------:R-:W-:-:S00]  /*0190*/  NOP ;  /* 0x0000000000007918 */ /* 0x000fc00000000000 */
        /* <DEDUP_REMOVED lines=14> */
.L_x_9:


//--------------------- .text._Z4scanPiS_i        --------------------------
	.section	.text._Z4scanPiS_i,"ax",@progbits
	.align	128
        .global         _Z4scanPiS_i
        .type           _Z4scanPiS_i,@function
        .size           _Z4scanPiS_i,(.L_x_10 - _Z4scanPiS_i)
        .other          _Z4scanPiS_i,@"STO_CUDA_ENTRY STV_DEFAULT"
_Z4scanPiS_i:
.text._Z4scanPiS_i:
[----:B------:R-:W-:Y:S01]  /*0000*/  LDC R1, c[0x0][0x37c] ;  /* 0x0000df00ff017b82 */ /* 0x000fe20000000800 */
[----:B------:R-:W0:Y:S07]  /*0010*/  S2R R0, SR_TID.X ;  /* 0x0000000000007919 */ /* 0x000e2e0000002100 */
[----:B------:R-:W0:Y:S01]  /*0020*/  S2UR UR4, SR_CTAID.X ;  /* 0x00000000000479c3 */ /* 0x000e220000002500 */
[----:B------:R-:W1:Y:S07]  /*0030*/  LDCU.64 UR6, c[0x0][0x358] ;  /* 0x00006b00ff0677ac */ /* 0x000e6e0008000a00 */
[----:B------:R-:W0:Y:S08]  /*0040*/  LDC R7, c[0x0][0x360] ;  /* 0x0000d800ff077b82 */ /* 0x000e300000000800 */
[----:B------:R-:W2:Y:S08]  /*0050*/  LDC.64 R2, c[0x0][0x388] ;  /* 0x0000e200ff027b82 */ /* 0x000eb00000000a00 */
[----:B------:R-:W3:Y:S01]  /*0060*/  LDC.64 R4, c[0x0][0x380] ;  /* 0x0000e000ff047b82 */ /* 0x000ee20000000a00 */
[----:B0-----:R-:W-:Y:S01]  /*0070*/  IMAD R7, R7, UR4, R0 ;  /* 0x0000000407077c24 */ /* 0x001fe2000f8e0200 */
[----:B------:R-:W0:Y:S03]  /*0080*/  LDCU UR4, c[0x0][0x390] ;  /* 0x00007200ff0477ac */ /* 0x000e260008000800 */
[----:B--2---:R-:W-:-:S05]  /*0090*/  IMAD.WIDE R2, R7, 0x4, R2 ;  /* 0x0000000407027825 */ /* 0x004fca00078e0202 */
[----:B-1----:R-:W2:Y:S01]  /*00a0*/  LDG.E R9, desc[UR6][R2.64] ;  /* 0x0000000602097981 */ /* 0x002ea2000c1e1900 */
[----:B---3--:R-:W-:Y:S01]  /*00b0*/  IMAD.WIDE R4, R7, 0x4, R4 ;  /* 0x0000000407047825 */ /* 0x008fe200078e0204 */
[----:B0-----:R-:W-:-:S04]  /*00c0*/  UISETP.GE.AND UP0, UPT, UR4, 0x2, UPT ;  /* 0x000000020400788c */ /* 0x001fc8000bf06270 */
[----:B--2---:R0:W-:Y:S01]  /*00d0*/  STG.E desc[UR6][R4.64], R9 ;  /* 0x0000000904007986 */ /* 0x0041e2000c101906 */
[----:B------:R-:W-:Y:S06]  /*00e0*/  BAR.SYNC.DEFER_BLOCKING 0x0 ;  /* 0x0000000000007b1d */ /* 0x000fec0000010000 */
[----:B------:R-:W-:Y:S05]  /*00f0*/  BRA.U !UP0, `(.L_x_2) ;  /* 0x00000001085c7547 */ /* 0x000fea000b800000 */
[----:B------:R-:W1:Y:S01]  /*0100*/  S2UR UR5, SR_CgaCtaId ;  /* 0x00000000000579c3 */ /* 0x000e620000008800 */
[----:B------:R-:W-:Y:S01]  /*0110*/  UMOV UR4, 0x400 ;  /* 0x0000040000047882 */ /* 0x000fe20000000000 */
[----:B------:R-:W2:Y:S01]  /*0120*/  LDCU UR8, c[0x0][0x390] ;  /* 0x00007200ff0877ac */ /* 0x000ea20008000800 */
[----:B-1----:R-:W-:-:S03]  /*0130*/  ULEA UR4, UR5, UR4, 0x18 ;  /* 0x0000000405047291 */ /* 0x002fc6000f8ec0ff */
[----:B------:R-:W-:-:S03]  /*0140*/  UMOV UR5, 0x1 ;  /* 0x0000000100057882 */ /* 0x000fc60000000000 */
[----:B--2---:R-:W-:-:S07]  /*0150*/  LEA R0, R7, UR4, 0x2 ;  /* 0x0000000407007c11 */ /* 0x004fce000f8e10ff */
.L_x_5:
[----:B01----:R-:W2:Y:S01]  /*0160*/  LDG.E R9, desc[UR6][R4.64] ;  /* 0x0000000604097981 */ /* 0x003ea2000c1e1900 */
[----:B------:R-:W-:Y:S01]  /*0170*/  ISETP.GE.AND P0, PT, R7, UR5, PT ;  /* 0x0000000507007c0c */ /* 0x000fe2000bf06270 */
[----:B------:R-:W-:Y:S02]  /*0180*/  BSSY.RECONVERGENT B0, `(.L_x_3) ;  /* 0x000000a000007945 */ /* 0x000fe40003800200 */
[----:B--2---:R0:W-:Y:S01]  /*0190*/  STS [R0], R9 ;  /* 0x0000000900007388 */ /* 0x0041e20000000800 */
[----:B------:R-:W-:Y:S09]  /*01a0*/  BAR.SYNC.DEFER_BLOCKING 0x0 ;  /* 0x0000000000007b1d */ /* 0x000ff20000010000 */
[----:B------:R-:W-:Y:S05]  /*01b0*/  @!P0 BRA `(.L_x_4) ;  /* 0x0000000000188947 */ /* 0x000fea0003800000 */
[----:B0-----:R-:W2:Y:S01]  /*01c0*/  LDG.E R9, desc[UR6][R4.64] ;  /* 0x0000000604097981 */ /* 0x001ea2000c1e1900 */
[----:B------:R-:W-:-:S04]  /*01d0*/  IADD3 R6, PT, PT, R7, -UR5, RZ ;  /* 0x8000000507067c10 */ /* 0x000fc8000fffe0ff */
[----:B------:R-:W-:-:S06]  /*01e0*/  LEA R6, R6, UR4, 0x2 ;  /* 0x0000000406067c11 */ /* 0x000fcc000f8e10ff */
[----:B------:R-:W2:Y:S02]  /*01f0*/  LDS R6, [R6] ;  /* 0x0000000006067984 */ /* 0x000ea40000000800 */
[----:B--2---:R-:W-:-:S05]  /*0200*/  IADD3 R9, PT, PT, R6, R9, RZ ;  /* 0x0000000906097210 */ /* 0x004fca0007ffe0ff */
[----:B------:R1:W-:Y:S02]  /*0210*/  STG.E desc[UR6][R4.64], R9 ;  /* 0x0000000904007986 */ /* 0x0003e4000c101906 */
.L_x_4:
[----:B------:R-:W-:Y:S05]  /*0220*/  BSYNC.RECONVERGENT B0 ;  /* 0x0000000000007941 */ /* 0x000fea0003800200 */
.L_x_3:
[----:B------:R-:W-:Y:S01]  /*0230*/  BAR.SYNC.DEFER_BLOCKING 0x0 ;  /* 0x0000000000007b1d */ /* 0x000fe20000010000 */
[----:B------:R-:W-:-:S04]  /*0240*/  USHF.L.U32 UR5, UR5, 0x1, URZ ;  /* 0x0000000105057899 */ /* 0x000fc800080006ff */
[----:B------:R-:W-:-:S09]  /*0250*/  UISETP.GE.AND UP0, UPT, UR5, UR8, UPT ;  /* 0x000000080500728c */ /* 0x000fd2000bf06270 */
[----:B------:R-:W-:Y:S05]  /*0260*/  BRA.U !UP0, `(.L_x_5) ;  /* 0xfffffffd08bc7547 */ /* 0x000fea000b83ffff */
.L_x_2:
[----:B------:R-:W2:Y:S04]  /*0270*/  LDG.E R2, desc[UR6][R2.64] ;  /* 0x0000000602027981 */ /* 0x000ea8000c1e1900 */
[----:B------:R-:W2:Y:S02]  /*0280*/  LDG.E R7, desc[UR6][R4.64] ;  /* 0x0000000604077981 */ /* 0x000ea4000c1e1900 */
[----:B--2---:R-:W-:-:S05]  /*0290*/  IADD3 R7, PT, PT, -R2, R7, RZ ;  /* 0x0000000702077210 */ /* 0x004fca0007ffe1ff */
[----:B------:R-:W-:Y:S01]  /*02a0*/  STG.E desc[UR6][R4.64], R7 ;  /* 0x0000000704007986 */ /* 0x000fe2000c101906 */
[----:B------:R-:W-:Y:S05]  /*02b0*/  EXIT ;  /* 0x000000000000794d */ /* 0x000fea0003800000 */
.L_x_6:
        /* <DEDUP_REMOVED lines=12> */
.L_x_10:


//--------------------- .text._Z9setBucketPiS_    --------------------------
	.section	.text._Z9setBucketPiS_,"ax",@progbits
	.align	128
        .global         _Z9setBucketPiS_
        .type           _Z9setBucketPiS_,@function
        .size           _Z9setBucketPiS_,(.L_x_11 - _Z9setBucketPiS_)
        .other          _Z9setBucketPiS_,@"STO_CUDA_ENTRY STV_DEFAULT"
_Z9setBucketPiS_:
.text._Z9setBucketPiS_:
[----:B------:R-:W-:Y:S01]  /*0000*/  LDC R1, c[0x0][0x37c] ;  /* 0x0000df00ff017b82 */ /* 0x000fe20000000800 */
[----:B------:R-:W0:Y:S07]  /*0010*/  S2R R0, SR_TID.X ;  /* 0x0000000000007919 */ /* 0x000e2e0000002100 */
[----:B------:R-:W0:Y:S01]  /*0020*/  S2UR UR6, SR_CTAID.X ;  /* 0x00000000000679c3 */ /* 0x000e220000002500 */
[----:B------:R-:W1:Y:S07]  /*0030*/  LDCU.64 UR4, c[0x0][0x358] ;  /* 0x00006b00ff0477ac */ /* 0x000e6e0008000a00 */
[----:B------:R-:W0:Y:S08]  /*0040*/  LDC R5, c[0x0][0x360] ;  /* 0x0000d800ff057b82 */ /* 0x000e300000000800 */
[----:B------:R-:W2:Y:S01]  /*0050*/  LDC.64 R2, c[0x0][0x388] ;  /* 0x0000e200ff027b82 */ /* 0x000ea20000000a00 */
[----:B0-----:R-:W-:-:S04]  /*0060*/  IMAD R5, R5, UR6, R0 ;  /* 0x0000000605057c24 */ /* 0x001fc8000f8e0200 */
[----:B--2---:R-:W-:-:S03]  /*0070*/  IMAD.WIDE R2, R5, 0x4, R2 ;  /* 0x0000000405027825 */ /* 0x004fc600078e0202 */
[----:B------:R-:W0:Y:S03]  /*0080*/  LDC.64 R4, c[0x0][0x380] ;  /* 0x0000e000ff047b82 */ /* 0x000e260000000a00 */
[----:B-1----:R-:W0:Y:S01]  /*0090*/  LDG.E R3, desc[UR4][R2.64] ;  /* 0x0000000402037981 */ /* 0x002e22000c1e1900 */
[----:B------:R-:W-:Y:S02]  /*00a0*/  HFMA2 R7, -RZ, RZ, 0, 5.9604644775390625e-08 ;  /* 0x00000001ff077431 */ /* 0x000fe400000001ff */
[----:B0-----:R-:W-:-:S05]  /*00b0*/  IMAD.WIDE R4, R3, 0x4, R4 ;  /* 0x0000000403047825 */ /* 0x001fca00078e0204 */
[----:B------:R-:W-:Y:S01]  /*00c0*/  REDG.E.ADD.STRONG.GPU desc[UR4][R4.64], R7 ;  /* 0x000000070400798e */ /* 0x000fe2000c12e104 */
[----:B------:R-:W-:Y:S05]  /*00d0*/  EXIT ;  /* 0x000000000000794d */ /* 0x000fea0003800000 */
.L_x_7:
        /* <DEDUP_REMOVED lines=10> */
.L_x_11:


//--------------------- .text._Z10initBucketPi    --------------------------
	.section	.text._Z10initBucketPi,"ax",@progbits
	.align	128
        .global         _Z10initBucketPi
        .type           _Z10initBucketPi,@function
        .size           _Z10initBucketPi,(.L_x_12 - _Z10initBucketPi)
        .other          _Z10initBucketPi,@"STO_CUDA_ENTRY STV_DEFAULT"
_Z10initBucketPi:
.text._Z10initBucketPi:
        /* <DEDUP_REMOVED lines=8> */
[----:B-1----:R-:W-:Y:S01]  /*0080*/  STG.E desc[UR4][R2.64], RZ ;  /* 0x000000ff02007986 */ /* 0x002fe2000c101904 */
[----:B------:R-:W-:Y:S05]  /*0090*/  EXIT ;  /* 0x000000000000794d */ /* 0x000fea0003800000 */
.L_x_8:
        /* <DEDUP_REMOVED lines=14> */
.L_x_12:


//--------------------- .nv.shared._Z6setKeyPiS_S_ --------------------------
	.section	.nv.shared._Z6setKeyPiS_S_,"aw",@nobits
	.sectionflags	@""
	.align	16
	.zero		1024


//--------------------- .nv.shared.reserved.0     --------------------------
	.section	.nv.shared.reserved.0,"aw",@nobits
	.weak		__nv_reservedSMEM_offset_0_alias
	.size		__nv_reservedSMEM_offset_0_alias, 0, 64
	.other		__nv_reservedSMEM_offset_0_alias,@"STO_CUDA_RESERVED_SHARED STV_DEFAULT"
__nv_reservedSMEM_offset_0_alias:
	.zero		0
	.zero		64


//--------------------- .nv.shared._Z4scanPiS_i   --------------------------
	.section	.nv.shared._Z4scanPiS_i,"aw",@nobits
	.sectionflags	@""
	.align	16
	.zero		1024


//--------------------- .nv.shared._Z9setBucketPiS_ --------------------------
	.section	.nv.shared._Z9setBucketPiS_,"aw",@nobits
	.sectionflags	@""
	.align	16
	.zero		1024


//--------------------- .nv.shared._Z10initBucketPi --------------------------
	.section	.nv.shared._Z10initBucketPi,"aw",@nobits
	.sectionflags	@""
	.align	16
	.zero		1024


//--------------------- .nv.constant0._Z6setKeyPiS_S_ --------------------------
	.section	.nv.constant0._Z6setKeyPiS_S_,"a",@progbits
	.sectionflags	@""
	.align	4
.nv.constant0._Z6setKeyPiS_S_:
	.zero		920


//--------------------- .nv.constant0._Z4scanPiS_i --------------------------
	.section	.nv.constant0._Z4scanPiS_i,"a",@progbits
	.sectionflags	@""
	.align	4
.nv.constant0._Z4scanPiS_i:
	.zero		916


//--------------------- .nv.constant0._Z9setBucketPiS_ --------------------------
	.section	.nv.constant0._Z9setBucketPiS_,"a",@progbits
	.sectionflags	@""
	.align	4
.nv.constant0._Z9setBucketPiS_:
	.zero		912


//--------------------- .nv.constant0._Z10initBucketPi --------------------------
	.section	.nv.constant0._Z10initBucketPi,"a",@progbits
	.sectionflags	@""
	.align	4
.nv.constant0._Z10initBucketPi:
	.zero		904


//--------------------- SYMBOLS --------------------------

	.type		.nv.reservedSmem.offset0,@object
	.size		.nv.reservedSmem.offset0,0x4
	.type		.nv.reservedSmem.cap,@object
	.size		.nv.reservedSmem.cap,0x4
